//
// Generated by NVIDIA NVVM Compiler
//
// Compiler Build ID: CL-36424714
// Cuda compilation tools, release 13.0, V13.0.88
// Based on NVVM 20.0.0
//

.version 9.0
.target sm_100
.address_size 64

	// .globl	_Z10cuda_hellov
.extern .func  (.param .b32 func_retval0) vprintf
(
	.param .b64 vprintf_param_0,
	.param .b64 vprintf_param_1
)
;
.global .align 1 .b8 $str[7] = {104, 101, 108, 108, 111, 10};

.visible .entry _Z10cuda_hellov()
{
	.reg .b32 	%r<3>;
	.reg .b64 	%rd<3>;

	mov.u64 	%rd1, $str;
	cvta.global.u64 	%rd2, %rd1;
	{ // callseq 0, 0
	.param .b64 param0;
	st.param.b64 	[param0], %rd2;
	.param .b64 param1;
	st.param.b64 	[param1], 0;
	.param .b32 retval0;
	call.uni (retval0), 
	vprintf, 
	(
	param0, 
	param1
	);
	ld.param.b32 	%r1, [retval0];
	} // callseq 0
	ret;

}


// ===== COMPILED SASS (sm_100) =====

	.target	sm_100

	.elftype	@"ET_EXEC"


//--------------------- .note.nv.tkinfo           --------------------------
	.section	.note.nv.tkinfo,"",@"SHT_NOTE"
	.sectionflags	@"SHF_NOTE_NV_TKINFO"
	.tkinfo
        /*0018*/ 	.word	0x00000002
        /*0030*/ 	.string	""
        /*0030*/ 	.string	"ptxas"
        /*0030*/ 	.string	"Cuda compilation tools, release 13.0, V13.0.88"
        /*0030*/ 	.string	"Build cuda_13.0.r13.0/compiler.36424714_0"
        /*0030*/ 	.string	"-arch sm_100 -m 64 "



//--------------------- .note.nv.cuinfo           --------------------------
	.section	.note.nv.cuinfo,"",@"SHT_NOTE"
	.sectionflags	@"SHF_NOTE_NV_CUINFO"
        /*0018*/ 	.short	0x0002
        /*001a*/ 	.short	0x0064
        /*001c*/ 	.short	0x0082
	.zero		2


//--------------------- .nv.info                  --------------------------
	.section	.nv.info,"",@"SHT_CUDA_INFO"
	.align	4


	//----- nvinfo : EIATTR_REGCOUNT
	.align		4
        /*0000*/ 	.byte	0x04, 0x2f
        /*0002*/ 	.short	(.L_2 - .L_1)
	.align		4
.L_1:
        /*0004*/ 	.word	index@(_Z10cuda_hellov)
        /*0008*/ 	.word	0x00000018


	//----- nvinfo : EIATTR_FRAME_SIZE
	.align		4
.L_2:
        /*000c*/ 	.byte	0x04, 0x11
        /*000e*/ 	.short	(.L_4 - .L_3)
	.align		4
.L_3:
        /*0010*/ 	.word	index@(_Z10cuda_hellov)
        /*0014*/ 	.word	0x00000000


	//----- nvinfo : EIATTR_MIN_STACK_SIZE
	.align		4
.L_4:
        /*0018*/ 	.byte	0x04, 0x12
        /*001a*/ 	.short	(.L_6 - .L_5)
	.align		4
.L_5:
        /*001c*/ 	.word	index@(_Z10cuda_hellov)
        /*0020*/ 	.word	0x00000000
.L_6:


//--------------------- .nv.compat                --------------------------
	.section	.nv.compat,"",@"SHT_CUDA_COMPAT_INFO"
	.align	4
        /*0000*/ 	.byte	0x02, 0x09, 0x00, 0x00, 0x02, 0x02, 0x01, 0x00, 0x02, 0x05, 0x05, 0x00, 0x03, 0x07, 0x01, 0x01
        /*0010*/ 	.byte	0x02, 0x03, 0x00, 0x00, 0x02, 0x06, 0x01, 0x00, 0x04, 0x0b, 0x08, 0x00, 0x09, 0x00, 0x00, 0x00
        /*0020*/ 	.byte	0x00, 0x00, 0x00, 0x00


//--------------------- .nv.info._Z10cuda_hellov  --------------------------
	.section	.nv.info._Z10cuda_hellov,"",@"SHT_CUDA_INFO"
	.sectionflags	@""
	.align	4


	//----- nvinfo : EIATTR_CUDA_API_VERSION
	.align		4
        /*0000*/ 	.byte	0x04, 0x37
        /*0002*/ 	.short	(.L_8 - .L_7)
.L_7:
        /*0004*/ 	.word	0x00000082


	//----- nvinfo : EIATTR_SPARSE_MMA_MASK
	.align		4
.L_8:
        /*0008*/ 	.byte	0x03, 0x50
        /*000a*/ 	.short	0x0000


	//----- nvinfo : EIATTR_MAXREG_COUNT
	.align		4
        /*000c*/ 	.byte	0x03, 0x1b
        /*000e*/ 	.short	0x00ff


	//----- nvinfo : EIATTR_EXTERNS
	.align		4
        /*0010*/ 	.byte	0x04, 0x0f
        /*0012*/ 	.short	(.L_10 - .L_9)


	//   ....[0]....
	.align		4
.L_9:
        /*0014*/ 	.word	index@(vprintf)


	//----- nvinfo : EIATTR_MERCURY_ISA_VERSION
	.align		4
.L_10:
        /*0018*/ 	.byte	0x03, 0x5f
        /*001a*/ 	.short	0x0101


	//----- nvinfo : EIATTR_VRC_CTA_INIT_COUNT
	.align		4
        /*001c*/ 	.byte	0x02, 0x4a
	.zero		1
	.zero		1


	//----- nvinfo : EIATTR_SYSCALL_OFFSETS
	.align		4
        /*0020*/ 	.byte	0x04, 0x46
        /*0022*/ 	.short	(.L_12 - .L_11)


	//   ....[0]....
.L_11:
        /*0024*/ 	.word	0x00000080


	//----- nvinfo : EIATTR_EXIT_INSTR_OFFSETS
	.align		4
.L_12:
        /*0028*/ 	.byte	0x04, 0x1c
        /*002a*/ 	.short	(.L_14 - .L_13)


	//   ....[0]....
.L_13:
        /*002c*/ 	.word	0x00000090


	//----- nvinfo : EIATTR_SW_WAR
	.align		4
.L_14:
        /*0030*/ 	.byte	0x04, 0x36
        /*0032*/ 	.short	(.L_16 - .L_15)
.L_15:
        /*0034*/ 	.word	0x00000008
.L_16:


//--------------------- .nv.callgraph             --------------------------
	.section	.nv.callgraph,"",@"SHT_CUDA_CALLGRAPH"
	.align	4
	.sectionentsize	8
	.align		4
        /*0000*/ 	.word	0x00000000
	.align		4
        /*0004*/ 	.word	0xffffffff
	.align		4
        /*0008*/ 	.word	index@(_Z10cuda_hellov)
	.align		4
        /*000c*/ 	.word	index@(vprintf)
	.align		4
        /*0010*/ 	.word	0x00000000
	.align		4
        /*0014*/ 	.word	0xfffffffe
	.align		4
        /*0018*/ 	.word	0x00000000
	.align		4
        /*001c*/ 	.word	0xfffffffd
	.align		4
        /*0020*/ 	.word	0x00000000
	.align		4
        /*0024*/ 	.word	0xfffffffc


//--------------------- .nv.constant4             --------------------------
	.section	.nv.constant4,"a",@progbits
	.align	8
	.align		8
.nv.constant4:
        /*0000*/ 	.dword	vprintf
	.align		8
        /*0008*/ 	.dword	$str


//--------------------- .text._Z10cuda_hellov     --------------------------
	.section	.text._Z10cuda_hellov,"ax",@progbits
	.align	128
        .global         _Z10cuda_hellov
        .type           _Z10cuda_hellov,@function
        .size           _Z10cuda_hellov,(.L_x_2 - _Z10cuda_hellov)
        .other          _Z10cuda_hellov,@"STO_CUDA_ENTRY STV_DEFAULT"
_Z10cuda_hellov:
.text._Z10cuda_hellov:
[----:B------:R-:W0:Y:S01]  /*0000*/  LDC R1, c[0x0][0x37c] ;  /* 0x0000df00ff017b82 */ /* 0x000e220000000800 */
[----:B------:R-:W-:Y:S01]  /*0010*/  MOV R0, 0x0 ;  /* 0x0000000000007802 */ /* 0x000fe20000000f00 */
[----:B------:R-:W1:Y:S01]  /*0020*/  LDCU.64 UR4, c[0x4][0x8] ;  /* 0x01000100ff0477ac */ /* 0x000e620008000a00 */
[----:B------:R-:W-:-:S05]  /*0030*/  CS2R R6, SRZ ;  /* 0x0000000000067805 */ /* 0x000fca000001ff00 */
[----:B------:R2:W3:Y:S01]  /*0040*/  LDC.64 R2, c[0x4][R0] ;  /* 0x0100000000027b82 */ /* 0x0004e20000000a00 */
[----:B-1----:R-:W-:Y:S02]  /*0050*/  IMAD.U32 R4, RZ, RZ, UR4 ;  /* 0x00000004ff047e24 */ /* 0x002fe4000f8e00ff */
[----:B--2---:R-:W-:-:S07]  /*0060*/  IMAD.U32 R5, RZ, RZ, UR5 ;  /* 0x00000005ff057e24 */ /* 0x004fce000f8e00ff */
[----:B------:R-:W-:-:S07]  /*0070*/  LEPC R20, `(.L_x_0) ;  /* 0x000000001014794e */ /* 0x000fce0000000000 */
[----:B0--3--:R-:W-:Y:S05]  /*0080*/  CALL.ABS.NOINC R2 ;  /* 0x0000000002007343 */ /* 0x009fea0003c00000 */
.L_x_0:
[----:B------:R-:W-:Y:S05]  /*0090*/  EXIT ;  /* 0x000000000000794d */ /* 0x000fea0003800000 */
.L_x_1:
[----:B------:R-:W-:-:S00]  /*00a0*/  BRA `(.L_x_1) ;  /* 0xfffffffc00fc7947 */ /* 0x000fc0000383ffff */
[----:B------:R-:W-:-:S00]  /*00b0*/  NOP ;  /* 0x0000000000007918 */ /* 0x000fc00000000000 */
        /* <DEDUP_REMOVED lines=12> */
.L_x_2:


//--------------------- .nv.global.init           --------------------------
	.section	.nv.global.init,"aw",@progbits
.nv.global.init:
	.type		$str,@object
	.size		$str,(.L_0 - $str)
$str:
        /*0000*/ 	.byte	0x68, 0x65, 0x6c, 0x6c, 0x6f, 0x0a, 0x00
.L_0:


//--------------------- .nv.shared.reserved.0     --------------------------
	.section	.nv.shared.reserved.0,"aw",@nobits
	.weak		__nv_reservedSMEM_offset_0_alias
	.size		__nv_reservedSMEM_offset_0_alias, 0, 64
	.other		__nv_reservedSMEM_offset_0_alias,@"STO_CUDA_RESERVED_SHARED STV_DEFAULT"
__nv_reservedSMEM_offset_0_alias:
	.zero		0
	.zero		64


//--------------------- .nv.constant0._Z10cuda_hellov --------------------------
	.section	.nv.constant0._Z10cuda_hellov,"a",@progbits
	.sectionflags	@""
	.align	4
.nv.constant0._Z10cuda_hellov:
	.zero		896


//--------------------- SYMBOLS --------------------------

	.type		.nv.reservedSmem.offset0,@object
	.size		.nv.reservedSmem.offset0,0x4
	.type		vprintf,@function
